//
// Generated by NVIDIA NVVM Compiler
//
// Compiler Build ID: CL-36424714
// Cuda compilation tools, release 13.0, V13.0.88
// Based on NVVM 20.0.0
//

.version 9.0
.target sm_100
.address_size 64

	// .globl	_Z12reverseWordsPcP8WordInfoi

.visible .entry _Z12reverseWordsPcP8WordInfoi(
	.param .u64 .ptr .align 1 _Z12reverseWordsPcP8WordInfoi_param_0,
	.param .u64 .ptr .align 1 _Z12reverseWordsPcP8WordInfoi_param_1,
	.param .u32 _Z12reverseWordsPcP8WordInfoi_param_2
)
{
	.reg .pred 	%p<7>;
	.reg .b16 	%rs<11>;
	.reg .b32 	%r<43>;
	.reg .b64 	%rd<17>;

	ld.param.u64 	%rd5, [_Z12reverseWordsPcP8WordInfoi_param_0];
	ld.param.u64 	%rd4, [_Z12reverseWordsPcP8WordInfoi_param_1];
	ld.param.u32 	%r25, [_Z12reverseWordsPcP8WordInfoi_param_2];
	cvta.to.global.u64 	%rd1, %rd5;
	mov.u32 	%r26, %ctaid.x;
	mov.u32 	%r27, %ntid.x;
	mov.u32 	%r28, %tid.x;
	mad.lo.s32 	%r1, %r26, %r27, %r28;
	setp.ge.s32 	%p1, %r1, %r25;
	@%p1 bra 	$L__BB0_8;
	cvta.to.global.u64 	%rd6, %rd4;
	mul.wide.s32 	%rd7, %r1, 8;
	add.s64 	%rd8, %rd6, %rd7;
	ld.global.u32 	%r2, [%rd8];
	ld.global.u32 	%r3, [%rd8+4];
	shr.u32 	%r29, %r3, 31;
	add.s32 	%r30, %r3, %r29;
	shr.s32 	%r4, %r30, 1;
	setp.lt.s32 	%p2, %r3, 2;
	@%p2 bra 	$L__BB0_8;
	add.s32 	%r32, %r4, -1;
	and.b32  	%r5, %r4, 3;
	setp.lt.u32 	%p3, %r32, 3;
	mov.b32 	%r39, 0;
	@%p3 bra 	$L__BB0_5;
	and.b32  	%r39, %r4, 1073741820;
	neg.s32 	%r38, %r39;
	add.s64 	%rd2, %rd1, 1;
	add.s64 	%rd3, %rd1, -1;
	add.s32 	%r33, %r3, %r2;
	add.s32 	%r36, %r33, -1;
	mov.u32 	%r37, %r2;
$L__BB0_4:
	cvt.s64.s32 	%rd9, %r37;
	add.s64 	%rd10, %rd2, %rd9;
	cvt.s64.s32 	%rd11, %r36;
	add.s64 	%rd12, %rd3, %rd11;
	ld.global.u8 	%rs1, [%rd10+-1];
	ld.global.u8 	%rs2, [%rd12+1];
	st.global.u8 	[%rd10+-1], %rs2;
	st.global.u8 	[%rd12+1], %rs1;
	ld.global.u8 	%rs3, [%rd10];
	ld.global.u8 	%rs4, [%rd12];
	st.global.u8 	[%rd10], %rs4;
	st.global.u8 	[%rd12], %rs3;
	ld.global.u8 	%rs5, [%rd10+1];
	ld.global.u8 	%rs6, [%rd12+-1];
	st.global.u8 	[%rd10+1], %rs6;
	st.global.u8 	[%rd12+-1], %rs5;
	ld.global.u8 	%rs7, [%rd10+2];
	ld.global.u8 	%rs8, [%rd12+-2];
	st.global.u8 	[%rd10+2], %rs8;
	st.global.u8 	[%rd12+-2], %rs7;
	add.s32 	%r38, %r38, 4;
	add.s32 	%r37, %r37, 4;
	add.s32 	%r36, %r36, -4;
	setp.ne.s32 	%p4, %r38, 0;
	@%p4 bra 	$L__BB0_4;
$L__BB0_5:
	setp.eq.s32 	%p5, %r5, 0;
	@%p5 bra 	$L__BB0_8;
	add.s32 	%r34, %r3, %r2;
	not.b32 	%r35, %r39;
	add.s32 	%r42, %r35, %r34;
	add.s32 	%r41, %r39, %r2;
	neg.s32 	%r40, %r5;
$L__BB0_7:
	.pragma "nounroll";
	cvt.s64.s32 	%rd13, %r42;
	add.s64 	%rd14, %rd1, %rd13;
	cvt.s64.s32 	%rd15, %r41;
	add.s64 	%rd16, %rd1, %rd15;
	ld.global.u8 	%rs9, [%rd16];
	ld.global.u8 	%rs10, [%rd14];
	st.global.u8 	[%rd16], %rs10;
	st.global.u8 	[%rd14], %rs9;
	add.s32 	%r42, %r42, -1;
	add.s32 	%r41, %r41, 1;
	add.s32 	%r40, %r40, 1;
	setp.ne.s32 	%p6, %r40, 0;
	@%p6 bra 	$L__BB0_7;
$L__BB0_8:
	ret;

}


// ===== COMPILED SASS (sm_100) =====

	.target	sm_100

	.elftype	@"ET_EXEC"


//--------------------- .note.nv.tkinfo           --------------------------
	.section	.note.nv.tkinfo,"",@"SHT_NOTE"
	.sectionflags	@"SHF_NOTE_NV_TKINFO"
	.tkinfo
        /*0018*/ 	.word	0x00000002
        /*0030*/ 	.string	""
        /*0030*/ 	.string	"ptxas"
        /*0030*/ 	.string	"Cuda compilation tools, release 13.0, V13.0.88"
        /*0030*/ 	.string	"Build cuda_13.0.r13.0/compiler.36424714_0"
        /*0030*/ 	.string	"-arch sm_100 -m 64 "



//--------------------- .note.nv.cuinfo           --------------------------
	.section	.note.nv.cuinfo,"",@"SHT_NOTE"
	.sectionflags	@"SHF_NOTE_NV_CUINFO"
        /*0018*/ 	.short	0x0002
        /*001a*/ 	.short	0x0064
        /*001c*/ 	.short	0x0082
	.zero		2


//--------------------- .nv.info                  --------------------------
	.section	.nv.info,"",@"SHT_CUDA_INFO"
	.align	4


	//----- nvinfo : EIATTR_REGCOUNT
	.align		4
        /*0000*/ 	.byte	0x04, 0x2f
        /*0002*/ 	.short	(.L_1 - .L_0)
	.align		4
.L_0:
        /*0004*/ 	.word	index@(_Z12reverseWordsPcP8WordInfoi)
        /*0008*/ 	.word	0x0000001c


	//----- nvinfo : EIATTR_FRAME_SIZE
	.align		4
.L_1:
        /*000c*/ 	.byte	0x04, 0x11
        /*000e*/ 	.short	(.L_3 - .L_2)
	.align		4
.L_2:
        /*0010*/ 	.word	index@(_Z12reverseWordsPcP8WordInfoi)
        /*0014*/ 	.word	0x00000000


	//----- nvinfo : EIATTR_MIN_STACK_SIZE
	.align		4
.L_3:
        /*0018*/ 	.byte	0x04, 0x12
        /*001a*/ 	.short	(.L_5 - .L_4)
	.align		4
.L_4:
        /*001c*/ 	.word	index@(_Z12reverseWordsPcP8WordInfoi)
        /*0020*/ 	.word	0x00000000
.L_5:


//--------------------- .nv.compat                --------------------------
	.section	.nv.compat,"",@"SHT_CUDA_COMPAT_INFO"
	.align	4
        /*0000*/ 	.byte	0x02, 0x09, 0x00, 0x00, 0x02, 0x02, 0x01, 0x00, 0x02, 0x05, 0x05, 0x00, 0x03, 0x07, 0x01, 0x01
        /*0010*/ 	.byte	0x02, 0x03, 0x00, 0x00, 0x02, 0x06, 0x01, 0x00, 0x04, 0x0b, 0x08, 0x00, 0x09, 0x00, 0x00, 0x00
        /*0020*/ 	.byte	0x00, 0x00, 0x00, 0x00


//--------------------- .nv.info._Z12reverseWordsPcP8WordInfoi --------------------------
	.section	.nv.info._Z12reverseWordsPcP8WordInfoi,"",@"SHT_CUDA_INFO"
	.sectionflags	@""
	.align	4


	//----- nvinfo : EIATTR_CUDA_API_VERSION
	.align		4
        /*0000*/ 	.byte	0x04, 0x37
        /*0002*/ 	.short	(.L_7 - .L_6)
.L_6:
        /*0004*/ 	.word	0x00000082


	//----- nvinfo : EIATTR_KPARAM_INFO
	.align		4
.L_7:
        /*0008*/ 	.byte	0x04, 0x17
        /*000a*/ 	.short	(.L_9 - .L_8)
.L_8:
        /*000c*/ 	.word	0x00000000
        /*0010*/ 	.short	0x0002
        /*0012*/ 	.short	0x0010
        /*0014*/ 	.byte	0x00, 0xf0, 0x11, 0x00


	//----- nvinfo : EIATTR_KPARAM_INFO
	.align		4
.L_9:
        /*0018*/ 	.byte	0x04, 0x17
        /*001a*/ 	.short	(.L_11 - .L_10)
.L_10:
        /*001c*/ 	.word	0x00000000
        /*0020*/ 	.short	0x0001
        /*0022*/ 	.short	0x0008
        /*0024*/ 	.byte	0x00, 0xf5, 0x21, 0x00


	//----- nvinfo : EIATTR_KPARAM_INFO
	.align		4
.L_11:
        /*0028*/ 	.byte	0x04, 0x17
        /*002a*/ 	.short	(.L_13 - .L_12)
.L_12:
        /*002c*/ 	.word	0x00000000
        /*0030*/ 	.short	0x0000
        /*0032*/ 	.short	0x0000
        /*0034*/ 	.byte	0x00, 0xf5, 0x21, 0x00


	//----- nvinfo : EIATTR_SPARSE_MMA_MASK
	.align		4
.L_13:
        /*0038*/ 	.byte	0x03, 0x50
        /*003a*/ 	.short	0x0000


	//----- nvinfo : EIATTR_MAXREG_COUNT
	.align		4
        /*003c*/ 	.byte	0x03, 0x1b
        /*003e*/ 	.short	0x00ff


	//----- nvinfo : EIATTR_MERCURY_ISA_VERSION
	.align		4
        /*0040*/ 	.byte	0x03, 0x5f
        /*0042*/ 	.short	0x0101


	//----- nvinfo : EIATTR_VRC_CTA_INIT_COUNT
	.align		4
        /*0044*/ 	.byte	0x02, 0x4a
	.zero		1
	.zero		1


	//----- nvinfo : EIATTR_EXIT_INSTR_OFFSETS
	.align		4
        /*0048*/ 	.byte	0x04, 0x1c
        /*004a*/ 	.short	(.L_15 - .L_14)


	//   ....[0]....
.L_14:
        /*004c*/ 	.word	0x00000070


	//   ....[1]....
        /*0050*/ 	.word	0x000000d0


	//   ....[2]....
        /*0054*/ 	.word	0x00000380


	//   ....[3]....
        /*0058*/ 	.word	0x000004b0


	//----- nvinfo : EIATTR_CRS_STACK_SIZE
	.align		4
.L_15:
        /*005c*/ 	.byte	0x04, 0x1e
        /*005e*/ 	.short	(.L_17 - .L_16)
.L_16:
        /*0060*/ 	.word	0x00000000


	//----- nvinfo : EIATTR_CBANK_PARAM_SIZE
	.align		4
.L_17:
        /*0064*/ 	.byte	0x03, 0x19
        /*0066*/ 	.short	0x0014


	//----- nvinfo : EIATTR_PARAM_CBANK
	.align		4
        /*0068*/ 	.byte	0x04, 0x0a
        /*006a*/ 	.short	(.L_19 - .L_18)
	.align		4
.L_18:
        /*006c*/ 	.word	index@(.nv.constant0._Z12reverseWordsPcP8WordInfoi)
        /*0070*/ 	.short	0x0380
        /*0072*/ 	.short	0x0014


	//----- nvinfo : EIATTR_SW_WAR
	.align		4
.L_19:
        /*0074*/ 	.byte	0x04, 0x36
        /*0076*/ 	.short	(.L_21 - .L_20)
.L_20:
        /*0078*/ 	.word	0x00000008
.L_21:


//--------------------- .nv.callgraph             --------------------------
	.section	.nv.callgraph,"",@"SHT_CUDA_CALLGRAPH"
	.align	4
	.sectionentsize	8
	.align		4
        /*0000*/ 	.word	0x00000000
	.align		4
        /*0004*/ 	.word	0xffffffff
	.align		4
        /*0008*/ 	.word	0x00000000
	.align		4
        /*000c*/ 	.word	0xfffffffe
	.align		4
        /*0010*/ 	.word	0x00000000
	.align		4
        /*0014*/ 	.word	0xfffffffd
	.align		4
        /*0018*/ 	.word	0x00000000
	.align		4
        /*001c*/ 	.word	0xfffffffc


//--------------------- .text._Z12reverseWordsPcP8WordInfoi --------------------------
	.section	.text._Z12reverseWordsPcP8WordInfoi,"ax",@progbits
	.align	128
        .global         _Z12reverseWordsPcP8WordInfoi
        .type           _Z12reverseWordsPcP8WordInfoi,@function
        .size           _Z12reverseWordsPcP8WordInfoi,(.L_x_5 - _Z12reverseWordsPcP8WordInfoi)
        .other          _Z12reverseWordsPcP8WordInfoi,@"STO_CUDA_ENTRY STV_DEFAULT"
_Z12reverseWordsPcP8WordInfoi:
.text._Z12reverseWordsPcP8WordInfoi:
[----:B------:R-:W-:Y:S01]  /*0000*/  LDC R1, c[0x0][0x37c] ;  /* 0x0000df00ff017b82 */ /* 0x000fe20000000800 */
[----:B------:R-:W0:Y:S07]  /*0010*/  S2R R0, SR_TID.X ;  /* 0x0000000000007919 */ /* 0x000e2e0000002100 */
[----:B------:R-:W0:Y:S01]  /*0020*/  S2UR UR4, SR_CTAID.X ;  /* 0x00000000000479c3 */ /* 0x000e220000002500 */
[----:B------:R-:W1:Y:S07]  /*0030*/  LDCU UR5, c[0x0][0x390] ;  /* 0x00007200ff0577ac */ /* 0x000e6e0008000800 */
[----:B------:R-:W0:Y:S02]  /*0040*/  LDC R5, c[0x0][0x360] ;  /* 0x0000d800ff057b82 */ /* 0x000e240000000800 */
[----:B0-----:R-:W-:-:S05]  /*0050*/  IMAD R5, R5, UR4, R0 ;  /* 0x0000000405057c24 */ /* 0x001fca000f8e0200 */
[----:B-1----:R-:W-:-:S13]  /*0060*/  ISETP.GE.AND P0, PT, R5, UR5, PT ;  /* 0x0000000505007c0c */ /* 0x002fda000bf06270 */
[----:B------:R-:W-:Y:S05]  /*0070*/  @P0 EXIT ;  /* 0x000000000000094d */ /* 0x000fea0003800000 */
[----:B------:R-:W0:Y:S01]  /*0080*/  LDC.64 R2, c[0x0][0x388] ;  /* 0x0000e200ff027b82 */ /* 0x000e220000000a00 */
[----:B------:R-:W1:Y:S01]  /*0090*/  LDCU.64 UR4, c[0x0][0x358] ;  /* 0x00006b00ff0477ac */ /* 0x000e620008000a00 */
[----:B0-----:R-:W-:-:S05]  /*00a0*/  IMAD.WIDE R2, R5, 0x8, R2 ;  /* 0x0000000805027825 */ /* 0x001fca00078e0202 */
[----:B-1----:R-:W2:Y:S02]  /*00b0*/  LDG.E R7, desc[UR4][R2.64+0x4] ;  /* 0x0000040402077981 */ /* 0x002ea4000c1e1900 */
[----:B--2---:R-:W-:-:S13]  /*00c0*/  ISETP.GE.AND P0, PT, R7, 0x2, PT ;  /* 0x000000020700780c */ /* 0x004fda0003f06270 */
[----:B------:R-:W-:Y:S05]  /*00d0*/  @!P0 EXIT ;  /* 0x000000000000894d */ /* 0x000fea0003800000 */
[----:B------:R0:W5:Y:S01]  /*00e0*/  LDG.E R0, desc[UR4][R2.64] ;  /* 0x0000000402007981 */ /* 0x000162000c1e1900 */
[----:B------:R-:W-:Y:S01]  /*00f0*/  LEA.HI R4, R7, R7, RZ, 0x1 ;  /* 0x0000000707047211 */ /* 0x000fe200078f08ff */
[----:B------:R-:W-:Y:S01]  /*0100*/  BSSY.RECONVERGENT B0, `(.L_x_0) ;  /* 0x0000027000007945 */ /* 0x000fe20003800200 */
[----:B------:R-:W-:Y:S02]  /*0110*/  IMAD.MOV.U32 R9, RZ, RZ, RZ ;  /* 0x000000ffff097224 */ /* 0x000fe400078e00ff */
[----:B------:R-:W-:-:S04]  /*0120*/  SHF.R.S32.HI R4, RZ, 0x1, R4 ;  /* 0x00000001ff047819 */ /* 0x000fc80000011404 */
[C---:B------:R-:W-:Y:S01]  /*0130*/  LOP3.LUT R6, R4.reuse, 0x3, RZ, 0xc0, !PT ;  /* 0x0000000304067812 */ /* 0x040fe200078ec0ff */
[----:B------:R-:W-:-:S03]  /*0140*/  VIADD R5, R4, 0xffffffff ;  /* 0xffffffff04057836 */ /* 0x000fc60000000000 */
[----:B------:R-:W-:Y:S02]  /*0150*/  ISETP.NE.AND P0, PT, R6, RZ, PT ;  /* 0x000000ff0600720c */ /* 0x000fe40003f05270 */
[----:B------:R-:W-:-:S13]  /*0160*/  ISETP.GE.U32.AND P1, PT, R5, 0x3, PT ;  /* 0x000000030500780c */ /* 0x000fda0003f26070 */
[----:B0-----:R-:W-:Y:S05]  /*0170*/  @!P1 BRA `(.L_x_1) ;  /* 0x00000000007c9947 */ /* 0x001fea0003800000 */
[----:B------:R-:W-:Y:S01]  /*0180*/  LOP3.LUT R9, R4, 0x3ffffffc, RZ, 0xc0, !PT ;  /* 0x3ffffffc04097812 */ /* 0x000fe200078ec0ff */
[--C-:B-----5:R-:W-:Y:S01]  /*0190*/  IMAD.MOV.U32 R10, RZ, RZ, R0.reuse ;  /* 0x000000ffff0a7224 */ /* 0x120fe200078e0000 */
[----:B------:R-:W-:-:S03]  /*01a0*/  IADD3 R11, PT, PT, R7, -0x1, R0 ;  /* 0xffffffff070b7810 */ /* 0x000fc60007ffe000 */
[----:B------:R-:W-:-:S07]  /*01b0*/  IMAD.MOV R8, RZ, RZ, -R9 ;  /* 0x000000ffff087224 */ /* 0x000fce00078e0a09 */
.L_x_2:
[----:B-1----:R-:W0:Y:S01]  /*01c0*/  LDC.64 R4, c[0x0][0x380] ;  /* 0x0000e000ff047b82 */ /* 0x002e220000000a00 */
[----:B------:R-:W-:Y:S02]  /*01d0*/  SHF.R.S32.HI R12, RZ, 0x1f, R11 ;  /* 0x0000001fff0c7819 */ /* 0x000fe4000001140b */
[C---:B0-----:R-:W-:Y:S02]  /*01e0*/  IADD3.X R2, P1, PT, R10.reuse, R4, RZ, PT, !PT ;  /* 0x000000040a027210 */ /* 0x041fe40003f3e4ff */
[----:B------:R-:W-:Y:S02]  /*01f0*/  IADD3 R4, P2, P3, R11, -0x1, R4 ;  /* 0xffffffff0b047810 */ /* 0x000fe40007b5e004 */
[----:B------:R-:W-:Y:S02]  /*0200*/  LEA.HI.X.SX32 R3, R10, R5, 0x1, P1 ;  /* 0x000000050a037211 */ /* 0x000fe400008f0eff */
[----:B------:R-:W-:-:S03]  /*0210*/  IADD3.X R5, PT, PT, R12, -0x1, R5, P2, P3 ;  /* 0xffffffff0c057810 */ /* 0x000fc600017e6405 */
[----:B------:R-:W2:Y:S04]  /*0220*/  LDG.E.U8 R13, desc[UR4][R2.64+-0x1] ;  /* 0xffffff04020d7981 */ /* 0x000ea8000c1e1100 */
[----:B------:R-:W3:Y:S04]  /*0230*/  LDG.E.U8 R15, desc[UR4][R4.64+0x1] ;  /* 0x00000104040f7981 */ /* 0x000ee8000c1e1100 */
[----:B---3--:R0:W-:Y:S04]  /*0240*/  STG.E.U8 desc[UR4][R2.64+-0x1], R15 ;  /* 0xffffff0f02007986 */ /* 0x0081e8000c101104 */
[----:B--2---:R1:W-:Y:S04]  /*0250*/  STG.E.U8 desc[UR4][R4.64+0x1], R13 ;  /* 0x0000010d04007986 */ /* 0x0043e8000c101104 */
[----:B------:R-:W2:Y:S04]  /*0260*/  LDG.E.U8 R19, desc[UR4][R4.64] ;  /* 0x0000000404137981 */ /* 0x000ea8000c1e1100 */
[----:B------:R-:W3:Y:S04]  /*0270*/  LDG.E.U8 R17, desc[UR4][R2.64] ;  /* 0x0000000402117981 */ /* 0x000ee8000c1e1100 */
[----:B--2---:R1:W-:Y:S04]  /*0280*/  STG.E.U8 desc[UR4][R2.64], R19 ;  /* 0x0000001302007986 */ /* 0x0043e8000c101104 */
[----:B---3--:R1:W-:Y:S04]  /*0290*/  STG.E.U8 desc[UR4][R4.64], R17 ;  /* 0x0000001104007986 */ /* 0x0083e8000c101104 */
[----:B------:R-:W2:Y:S04]  /*02a0*/  LDG.E.U8 R23, desc[UR4][R4.64+-0x1] ;  /* 0xffffff0404177981 */ /* 0x000ea8000c1e1100 */
[----:B------:R-:W3:Y:S04]  /*02b0*/  LDG.E.U8 R21, desc[UR4][R2.64+0x1] ;  /* 0x0000010402157981 */ /* 0x000ee8000c1e1100 */
[----:B--2---:R1:W-:Y:S04]  /*02c0*/  STG.E.U8 desc[UR4][R2.64+0x1], R23 ;  /* 0x0000011702007986 */ /* 0x0043e8000c101104 */
[----:B---3--:R1:W-:Y:S04]  /*02d0*/  STG.E.U8 desc[UR4][R4.64+-0x1], R21 ;  /* 0xffffff1504007986 */ /* 0x0083e8000c101104 */
[----:B------:R-:W2:Y:S04]  /*02e0*/  LDG.E.U8 R25, desc[UR4][R4.64+-0x2] ;  /* 0xfffffe0404197981 */ /* 0x000ea8000c1e1100 */
[----:B0-----:R-:W3:Y:S01]  /*02f0*/  LDG.E.U8 R15, desc[UR4][R2.64+0x2] ;  /* 0x00000204020f7981 */ /* 0x001ee2000c1e1100 */
[----:B------:R-:W-:-:S05]  /*0300*/  VIADD R8, R8, 0x4 ;  /* 0x0000000408087836 */ /* 0x000fca0000000000 */
[----:B------:R-:W-:Y:S01]  /*0310*/  ISETP.NE.AND P1, PT, R8, RZ, PT ;  /* 0x000000ff0800720c */ /* 0x000fe20003f25270 */
[----:B------:R-:W-:Y:S02]  /*0320*/  VIADD R11, R11, 0xfffffffc ;  /* 0xfffffffc0b0b7836 */ /* 0x000fe40000000000 */
[----:B------:R-:W-:Y:S01]  /*0330*/  VIADD R10, R10, 0x4 ;  /* 0x000000040a0a7836 */ /* 0x000fe20000000000 */
[----:B--2---:R1:W-:Y:S04]  /*0340*/  STG.E.U8 desc[UR4][R2.64+0x2], R25 ;  /* 0x0000021902007986 */ /* 0x0043e8000c101104 */
[----:B---3--:R1:W-:Y:S05]  /*0350*/  STG.E.U8 desc[UR4][R4.64+-0x2], R15 ;  /* 0xfffffe0f04007986 */ /* 0x0083ea000c101104 */
[----:B------:R-:W-:Y:S05]  /*0360*/  @P1 BRA `(.L_x_2) ;  /* 0xfffffffc00941947 */ /* 0x000fea000383ffff */
.L_x_1:
[----:B------:R-:W-:Y:S05]  /*0370*/  BSYNC.RECONVERGENT B0 ;  /* 0x0000000000007941 */ /* 0x000fea0003800200 */
.L_x_0:
[----:B------:R-:W-:Y:S05]  /*0380*/  @!P0 EXIT ;  /* 0x000000000000894d */ /* 0x000fea0003800000 */
[----:B-1----:R-:W-:Y:S01]  /*0390*/  LOP3.LUT R2, RZ, R9, RZ, 0x33, !PT ;  /* 0x00000009ff027212 */ /* 0x002fe200078e33ff */
[----:B-----5:R-:W-:Y:S01]  /*03a0*/  IMAD.IADD R9, R0, 0x1, R9 ;  /* 0x0000000100097824 */ /* 0x020fe200078e0209 */
[----:B------:R-:W0:Y:S01]  /*03b0*/  LDCU.64 UR6, c[0x0][0x380] ;  /* 0x00007000ff0677ac */ /* 0x000e220008000a00 */
[----:B------:R-:W-:Y:S01]  /*03c0*/  IMAD.MOV R6, RZ, RZ, -R6 ;  /* 0x000000ffff067224 */ /* 0x000fe200078e0a06 */
[----:B------:R-:W-:-:S07]  /*03d0*/  IADD3 R0, PT, PT, R2, R7, R0 ;  /* 0x0000000702007210 */ /* 0x000fce0007ffe000 */
.L_x_3:
[C---:B01----:R-:W-:Y:S02]  /*03e0*/  IADD3 R2, P0, PT, R0.reuse, UR6, RZ ;  /* 0x0000000600027c10 */ /* 0x043fe4000ff1e0ff */
[C---:B------:R-:W-:Y:S02]  /*03f0*/  IADD3 R4, P1, PT, R9.reuse, UR6, RZ ;  /* 0x0000000609047c10 */ /* 0x040fe4000ff3e0ff */
[----:B------:R-:W-:Y:S02]  /*0400*/  LEA.HI.X.SX32 R3, R0, UR7, 0x1, P0 ;  /* 0x0000000700037c11 */ /* 0x000fe400080f0eff */
[----:B------:R-:W-:-:S03]  /*0410*/  LEA.HI.X.SX32 R5, R9, UR7, 0x1, P1 ;  /* 0x0000000709057c11 */ /* 0x000fc600088f0eff */
[----:B------:R-:W2:Y:S04]  /*0420*/  LDG.E.U8 R11, desc[UR4][R2.64] ;  /* 0x00000004020b7981 */ /* 0x000ea8000c1e1100 */
[----:B------:R-:W3:Y:S01]  /*0430*/  LDG.E.U8 R7, desc[UR4][R4.64] ;  /* 0x0000000404077981 */ /* 0x000ee2000c1e1100 */
[----:B------:R-:W-:Y:S02]  /*0440*/  VIADD R6, R6, 0x1 ;  /* 0x0000000106067836 */ /* 0x000fe40000000000 */
[----:B------:R-:W-:Y:S02]  /*0450*/  VIADD R0, R0, 0xffffffff ;  /* 0xffffffff00007836 */ /* 0x000fe40000000000 */
[----:B------:R-:W-:Y:S01]  /*0460*/  VIADD R9, R9, 0x1 ;  /* 0x0000000109097836 */ /* 0x000fe20000000000 */
[----:B------:R-:W-:Y:S01]  /*0470*/  ISETP.NE.AND P0, PT, R6, RZ, PT ;  /* 0x000000ff0600720c */ /* 0x000fe20003f05270 */
[----:B--2---:R1:W-:Y:S04]  /*0480*/  STG.E.U8 desc[UR4][R4.64], R11 ;  /* 0x0000000b04007986 */ /* 0x0043e8000c101104 */
[----:B---3--:R1:W-:Y:S08]  /*0490*/  STG.E.U8 desc[UR4][R2.64], R7 ;  /* 0x0000000702007986 */ /* 0x0083f0000c101104 */
[----:B------:R-:W-:Y:S05]  /*04a0*/  @P0 BRA `(.L_x_3) ;  /* 0xfffffffc00cc0947 */ /* 0x000fea000383ffff */
[----:B------:R-:W-:Y:S05]  /*04b0*/  EXIT ;  /* 0x000000000000794d */ /* 0x000fea0003800000 */
.L_x_4:
[----:B------:R-:W-:-:S00]  /*04c0*/  BRA `(.L_x_4) ;  /* 0xfffffffc00fc7947 */ /* 0x000fc0000383ffff */
[----:B------:R-:W-:-:S00]  /*04d0*/  NOP ;  /* 0x0000000000007918 */ /* 0x000fc00000000000 */
        /* <DEDUP_REMOVED lines=10> */
.L_x_5:


//--------------------- .nv.shared.reserved.0     --------------------------
	.section	.nv.shared.reserved.0,"aw",@nobits
	.weak		__nv_reservedSMEM_offset_0_alias
	.size		__nv_reservedSMEM_offset_0_alias, 0, 64
	.other		__nv_reservedSMEM_offset_0_alias,@"STO_CUDA_RESERVED_SHARED STV_DEFAULT"
__nv_reservedSMEM_offset_0_alias:
	.zero		0
	.zero		64


//--------------------- .nv.constant0._Z12reverseWordsPcP8WordInfoi --------------------------
	.section	.nv.constant0._Z12reverseWordsPcP8WordInfoi,"a",@progbits
	.sectionflags	@""
	.align	4
.nv.constant0._Z12reverseWordsPcP8WordInfoi:
	.zero		916


//--------------------- SYMBOLS --------------------------

	.type		.nv.reservedSmem.offset0,@object
	.size		.nv.reservedSmem.offset0,0x4
